	.headerflags	@"EF_CUDA_TEXMODE_UNIFIED EF_CUDA_64BIT_ADDRESS EF_CUDA_ACCELERATORS EF_CUDA_SM90 EF_CUDA_VIRTUAL_SM(EF_CUDA_SM90)"
	.elftype	@"ET_EXEC"


//--------------------- .nv.info                  --------------------------
	.section	.nv.info,"",@"SHT_CUDA_INFO"
	.align	4


	//----- nvinfo : EIATTR_REGCOUNT
	.align		4
        /*0000*/ 	.byte	0x04, 0x2f
        /*0002*/ 	.short	(.L_1 - .L_0)
	.align		4
.L_0:
        /*0004*/ 	.word	index@(triton_poi_fused_reflection_pad2d_13)
        /*0008*/ 	.word	0x0000000c


	//----- nvinfo : EIATTR_MIN_STACK_SIZE
	.align		4
.L_1:
        /*000c*/ 	.byte	0x04, 0x12
        /*000e*/ 	.short	(.L_3 - .L_2)
	.align		4
.L_2:
        /*0010*/ 	.word	index@(triton_poi_fused_reflection_pad2d_13)
        /*0014*/ 	.word	0x00000000


	//----- nvinfo : EIATTR_FRAME_SIZE
	.align		4
.L_3:
        /*0018*/ 	.byte	0x04, 0x11
        /*001a*/ 	.short	(.L_5 - .L_4)
	.align		4
.L_4:
        /*001c*/ 	.word	index@(triton_poi_fused_reflection_pad2d_13)
        /*0020*/ 	.word	0x00000000


	//----- nvinfo : EIATTR_MIN_STACK_SIZE
	.align		4
.L_5:
        /*0024*/ 	.byte	0x04, 0x12
        /*0026*/ 	.short	(.L_7 - .L_6)
	.align		4
.L_6:
        /*0028*/ 	.word	index@(triton_poi_fused_reflection_pad2d_13)
        /*002c*/ 	.word	0x00000000
.L_7:


//--------------------- .nv.info.triton_poi_fused_reflection_pad2d_13 --------------------------
	.section	.nv.info.triton_poi_fused_reflection_pad2d_13,"",@"SHT_CUDA_INFO"
	.sectionflags	@""
	.align	4


	//----- nvinfo : EIATTR_CUDA_API_VERSION
	.align		4
        /*0000*/ 	.byte	0x04, 0x37
        /*0002*/ 	.short	(.L_9 - .L_8)
.L_8:
        /*0004*/ 	.word	0x0000007c


	//----- nvinfo : EIATTR_KPARAM_INFO
	.align		4
.L_9:
        /*0008*/ 	.byte	0x04, 0x17
        /*000a*/ 	.short	(.L_11 - .L_10)
.L_10:
        /*000c*/ 	.word	0x00000000
        /*0010*/ 	.short	0x0002
        /*0012*/ 	.short	0x0010
        /*0014*/ 	.byte	0x00, 0xf0, 0x11, 0x00


	//----- nvinfo : EIATTR_KPARAM_INFO
	.align		4
.L_11:
        /*0018*/ 	.byte	0x04, 0x17
        /*001a*/ 	.short	(.L_13 - .L_12)
.L_12:
        /*001c*/ 	.word	0x00000000
        /*0020*/ 	.short	0x0001
        /*0022*/ 	.short	0x0008
        /*0024*/ 	.byte	0x00, 0xf4, 0x21, 0x00


	//----- nvinfo : EIATTR_KPARAM_INFO
	.align		4
.L_13:
        /*0028*/ 	.byte	0x04, 0x17
        /*002a*/ 	.short	(.L_15 - .L_14)
.L_14:
        /*002c*/ 	.word	0x00000000
        /*0030*/ 	.short	0x0000
        /*0032*/ 	.short	0x0000
        /*0034*/ 	.byte	0x00, 0xf4, 0x21, 0x00


	//----- nvinfo : EIATTR_SPARSE_MMA_MASK
	.align		4
.L_15:
        /*0038*/ 	.byte	0x03, 0x50
        /*003a*/ 	.short	0x0000


	//----- nvinfo : EIATTR_MAXREG_COUNT
	.align		4
        /*003c*/ 	.byte	0x03, 0x1b
        /*003e*/ 	.short	0x00ff


	//----- nvinfo : EIATTR_EXIT_INSTR_OFFSETS
	.align		4
        /*0040*/ 	.byte	0x04, 0x1c
        /*0042*/ 	.short	(.L_17 - .L_16)


	//   ....[0]....
.L_16:
        /*0044*/ 	.word	0x00000350


	//   ....[1]....
        /*0048*/ 	.word	0x00000370


	//----- nvinfo : EIATTR_REQNTID
	.align		4
.L_17:
        /*004c*/ 	.byte	0x04, 0x10
        /*004e*/ 	.short	(.L_19 - .L_18)
.L_18:
        /*0050*/ 	.word	0x00000100
        /*0054*/ 	.word	0x00000001
        /*0058*/ 	.word	0x00000001


	//----- nvinfo : EIATTR_CBANK_PARAM_SIZE
	.align		4
.L_19:
        /*005c*/ 	.byte	0x03, 0x19
        /*005e*/ 	.short	0x0014


	//----- nvinfo : EIATTR_PARAM_CBANK
	.align		4
        /*0060*/ 	.byte	0x04, 0x0a
        /*0062*/ 	.short	(.L_21 - .L_20)
	.align		4
.L_20:
        /*0064*/ 	.word	index@(.nv.constant0.triton_poi_fused_reflection_pad2d_13)
        /*0068*/ 	.short	0x0210
        /*006a*/ 	.short	0x0014


	//----- nvinfo : EIATTR_SW_WAR
	.align		4
.L_21:
        /*006c*/ 	.byte	0x04, 0x36
        /*006e*/ 	.short	(.L_23 - .L_22)
.L_22:
        /*0070*/ 	.word	0x00000008
.L_23:


//--------------------- .nv.callgraph             --------------------------
	.section	.nv.callgraph,"",@"SHT_CUDA_CALLGRAPH"
	.align	4
	.sectionentsize	8
	.align		4
        /*0000*/ 	.word	0x00000000
	.align		4
        /*0004*/ 	.word	0xffffffff
	.align		4
        /*0008*/ 	.word	0x00000000
	.align		4
        /*000c*/ 	.word	0xfffffffe
	.align		4
        /*0010*/ 	.word	0x00000000
	.align		4
        /*0014*/ 	.word	0xfffffffd
	.align		4
        /*0018*/ 	.word	0x00000000
	.align		4
        /*001c*/ 	.word	0xfffffffc


//--------------------- .text.triton_poi_fused_reflection_pad2d_13 --------------------------
	.section	.text.triton_poi_fused_reflection_pad2d_13,"ax",@progbits
	.align	128
        .global         triton_poi_fused_reflection_pad2d_13
        .type           triton_poi_fused_reflection_pad2d_13,@function
        .size           triton_poi_fused_reflection_pad2d_13,(.L_x_1 - triton_poi_fused_reflection_pad2d_13)
        .other          triton_poi_fused_reflection_pad2d_13,@"STO_CUDA_ENTRY STV_DEFAULT"
triton_poi_fused_reflection_pad2d_13:
.text.triton_poi_fused_reflection_pad2d_13:
[----:B------:R-:W0:Y:S02]  /*0000*/  LDC R1, c[0x0][0x28] ;  /* 0x00000a00ff017b82 */ /* 0x000e240000000800 */
[----:B------:R-:W1:Y:S01]  /*0010*/  S2R R0, SR_TID.X ;  /* 0x0000000000007919 */ /* 0x000e620000002100 */
[----:B------:R-:W-:Y:S01]  /*0020*/  ULDC.64 UR4, c[0x0][0x208] ;  /* 0x0000820000047ab9 */ /* 0x000fe20000000a00 */
[----:B------:R-:W2:Y:S01]  /*0030*/  S2R R3, SR_CTAID.X ;  /* 0x0000000000037919 */ /* 0x000ea20000002500 */
[----:B-1----:R-:W-:-:S05]  /*0040*/  IMAD.SHL.U32 R0, R0, 0x2, RZ ;  /* 0x0000000200007824 */ /* 0x002fca00078e00ff */
[----:B------:R-:W-:-:S05]  /*0050*/  LOP3.LUT R0, R0, 0x1fe, RZ, 0xc0, !PT ;  /* 0x000001fe00007812 */ /* 0x000fca00078ec0ff */
[----:B--2---:R-:W-:-:S04]  /*0060*/  IMAD R0, R3, 0x200, R0 ;  /* 0x0000020003007824 */ /* 0x004fc800078e0200 */
[C---:B------:R-:W-:Y:S01]  /*0070*/  IMAD.HI R3, R0.reuse, 0x78787879, RZ ;  /* 0x7878787900037827 */ /* 0x040fe200078e02ff */
[----:B------:R-:W-:-:S03]  /*0080*/  ISETP.GE.AND P0, PT, R0, 0x48400, PT ;  /* 0x000484000000780c */ /* 0x000fc60003f06270 */
[----:B------:R-:W-:Y:S01]  /*0090*/  VIADD R2, R0, 0x1 ;  /* 0x0000000100027836 */ /* 0x000fe20000000000 */
[----:B------:R-:W-:-:S04]  /*00a0*/  SHF.R.U32.HI R4, RZ, 0x1f, R3 ;  /* 0x0000001fff047819 */ /* 0x000fc80000011603 */
[----:B------:R-:W-:Y:S01]  /*00b0*/  LEA.HI.SX32 R5, R3, R4, 0x1c ;  /* 0x0000000403057211 */ /* 0x000fe200078fe2ff */
[----:B------:R-:W-:-:S04]  /*00c0*/  IMAD.HI R3, R2, 0x78787879, RZ ;  /* 0x7878787902037827 */ /* 0x000fc800078e02ff */
[----:B------:R-:W-:Y:S01]  /*00d0*/  IMAD.HI R6, R5, 0x78787879, RZ ;  /* 0x7878787905067827 */ /* 0x000fe200078e02ff */
[----:B------:R-:W-:-:S04]  /*00e0*/  SHF.R.U32.HI R4, RZ, 0x1f, R3 ;  /* 0x0000001fff047819 */ /* 0x000fc80000011603 */
[----:B------:R-:W-:Y:S02]  /*00f0*/  SHF.R.U32.HI R7, RZ, 0x1f, R6 ;  /* 0x0000001fff077819 */ /* 0x000fe40000011606 */
[----:B------:R-:W-:Y:S01]  /*0100*/  LEA.HI.SX32 R4, R3, R4, 0x1c ;  /* 0x0000000403047211 */ /* 0x000fe200078fe2ff */
[----:B------:R-:W-:Y:S01]  /*0110*/  IMAD R3, R5, 0x22, RZ ;  /* 0x0000002205037824 */ /* 0x000fe200078e02ff */
[----:B------:R-:W-:-:S03]  /*0120*/  LEA.HI.SX32 R7, R6, R7, 0x1c ;  /* 0x0000000706077211 */ /* 0x000fc600078fe2ff */
[----:B------:R-:W-:Y:S01]  /*0130*/  IMAD R4, R4, 0x22, RZ ;  /* 0x0000002204047824 */ /* 0x000fe200078e02ff */
[----:B------:R-:W-:Y:S01]  /*0140*/  LOP3.LUT R9, RZ, R3, RZ, 0x33, !PT ;  /* 0x00000003ff097212 */ /* 0x000fe200078e33ff */
[----:B------:R-:W-:-:S03]  /*0150*/  IMAD R7, R7, 0x22, RZ ;  /* 0x0000002207077824 */ /* 0x000fc600078e02ff */
[----:B------:R-:W-:Y:S01]  /*0160*/  LOP3.LUT R3, RZ, R4, RZ, 0x33, !PT ;  /* 0x00000004ff037212 */ /* 0x000fe200078e33ff */
[C---:B------:R-:W-:Y:S01]  /*0170*/  IMAD.IADD R9, R0.reuse, 0x1, R9 ;  /* 0x0000000100097824 */ /* 0x040fe200078e0209 */
[----:B------:R-:W-:Y:S02]  /*0180*/  LOP3.LUT R4, RZ, R7, RZ, 0x33, !PT ;  /* 0x00000007ff047212 */ /* 0x000fe400078e33ff */
[----:B------:R-:W-:Y:S02]  /*0190*/  IADD3 R3, R2, R3, RZ ;  /* 0x0000000302037210 */ /* 0x000fe40007ffe0ff */
[----:B------:R-:W-:Y:S01]  /*01a0*/  IABS R7, R9 ;  /* 0x0000000900077213 */ /* 0x000fe20000000000 */
[----:B------:R-:W-:Y:S01]  /*01b0*/  IMAD.IADD R5, R5, 0x1, R4 ;  /* 0x0000000105057824 */ /* 0x000fe200078e0204 */
[----:B------:R-:W-:Y:S01]  /*01c0*/  IABS R6, R3 ;  /* 0x0000000300067213 */ /* 0x000fe20000000000 */
[----:B------:R-:W-:Y:S01]  /*01d0*/  IMAD.HI R4, R0, 0x71625345, RZ ;  /* 0x7162534500047827 */ /* 0x000fe200078e02ff */
[----:B------:R-:W1:Y:S02]  /*01e0*/  LDC.64 R2, c[0x0][0x210] ;  /* 0x00008400ff027b82 */ /* 0x000e640000000a00 */
[----:B------:R-:W-:Y:S01]  /*01f0*/  IABS R8, R5 ;  /* 0x0000000500087213 */ /* 0x000fe20000000000 */
[----:B------:R-:W-:Y:S01]  /*0200*/  VIADD R7, R7, 0xffffffe1 ;  /* 0xffffffe107077836 */ /* 0x000fe20000000000 */
[----:B------:R-:W-:-:S02]  /*0210*/  SHF.R.U32.HI R5, RZ, 0x1f, R4 ;  /* 0x0000001fff057819 */ /* 0x000fc40000011604 */
[----:B------:R-:W-:Y:S02]  /*0220*/  IADD3 R6, R6, -0x1f, RZ ;  /* 0xffffffe106067810 */ /* 0x000fe40007ffe0ff */
[----:B------:R-:W-:Y:S02]  /*0230*/  IABS R7, R7 ;  /* 0x0000000700077213 */ /* 0x000fe40000000000 */
[----:B------:R-:W-:Y:S01]  /*0240*/  LEA.HI R5, R4, R5, RZ, 0x17 ;  /* 0x0000000504057211 */ /* 0x000fe200078fb8ff */
[----:B------:R-:W-:Y:S01]  /*0250*/  VIADD R4, R8, 0xffffffe1 ;  /* 0xffffffe108047836 */ /* 0x000fe20000000000 */
[----:B------:R-:W-:Y:S01]  /*0260*/  IABS R8, R6 ;  /* 0x0000000600087213 */ /* 0x000fe20000000000 */
[----:B------:R-:W-:Y:S01]  /*0270*/  IMAD.MOV.U32 R6, RZ, RZ, R7 ;  /* 0x000000ffff067224 */ /* 0x000fe200078e0007 */
[----:B------:R-:W-:Y:S02]  /*0280*/  LEA R5, R5, 0x3ff, 0xa ;  /* 0x000003ff05057811 */ /* 0x000fe400078e50ff */
[----:B------:R-:W-:-:S02]  /*0290*/  IABS R7, R4 ;  /* 0x0000000400077213 */ /* 0x000fc40000000000 */
[----:B------:R-:W-:Y:S01]  /*02a0*/  IADD3 R4, R5, -R6, RZ ;  /* 0x8000000605047210 */ /* 0x000fe20007ffe0ff */
[----:B------:R-:W-:Y:S01]  /*02b0*/  IMAD.IADD R6, R5, 0x1, -R8 ;  /* 0x0000000105067824 */ /* 0x000fe200078e0a08 */
[----:B------:R-:W-:-:S03]  /*02c0*/  CS2R R8, SRZ ;  /* 0x0000000000087805 */ /* 0x000fc6000001ff00 */
[C---:B------:R-:W-:Y:S02]  /*02d0*/  IMAD R5, R7.reuse, -0x20, R4 ;  /* 0xffffffe007057824 */ /* 0x040fe400078e0204 */
[----:B------:R-:W-:Y:S02]  /*02e0*/  IMAD R7, R7, -0x20, R6 ;  /* 0xffffffe007077824 */ /* 0x000fe400078e0206 */
[----:B-1----:R-:W-:-:S04]  /*02f0*/  IMAD.WIDE R4, R5, 0x4, R2 ;  /* 0x0000000405047825 */ /* 0x002fc800078e0202 */
[----:B------:R-:W-:Y:S01]  /*0300*/  IMAD.WIDE R2, R7, 0x4, R2 ;  /* 0x0000000407027825 */ /* 0x000fe200078e0202 */
[----:B------:R1:W5:Y:S01]  /*0310*/  @!P0 LDG.E.EL R8, desc[UR4][R4.64] ;  /* 0x0000000404088981 */ /* 0x000362000c2e1900 */
[----:B------:R-:W2:Y:S03]  /*0320*/  LDC.64 R6, c[0x0][0x218] ;  /* 0x00008600ff067b82 */ /* 0x000ea60000000a00 */
[----:B------:R1:W5:Y:S01]  /*0330*/  @!P0 LDG.E.EL R9, desc[UR4][R2.64] ;  /* 0x0000000402098981 */ /* 0x000362000c2e1900 */
[----:B--2---:R-:W-:Y:S01]  /*0340*/  IMAD.WIDE R6, R0, 0x4, R6 ;  /* 0x0000000400067825 */ /* 0x004fe200078e0206 */
[----:B-1----:R-:W-:Y:S06]  /*0350*/  @P0 EXIT ;  /* 0x000000000000094d */ /* 0x002fec0003800000 */
[----:B-----5:R-:W-:Y:S01]  /*0360*/  STG.E.64 desc[UR4][R6.64], R8 ;  /* 0x0000000806007986 */ /* 0x020fe2000c101b04 */
[----:B------:R-:W-:Y:S05]  /*0370*/  EXIT ;  /* 0x000000000000794d */ /* 0x000fea0003800000 */
.L_x_0:
[----:B------:R-:W-:-:S00]  /*0380*/  BRA `(.L_x_0) ;  /* 0xfffffffc00fc7947 */ /* 0x000fc0000383ffff */
[----:B------:R-:W-:-:S00]  /*0390*/  NOP ;  /* 0x0000000000007918 */ /* 0x000fc00000000000 */
        /* <DEDUP_REMOVED lines=14> */
.L_x_1:


//--------------------- .nv.constant0.triton_poi_fused_reflection_pad2d_13 --------------------------
	.section	.nv.constant0.triton_poi_fused_reflection_pad2d_13,"a",@progbits
	.sectionflags	@""
	.align	4
.nv.constant0.triton_poi_fused_reflection_pad2d_13:
	.zero		548
